//
// Generated by NVIDIA NVVM Compiler
//
// Compiler Build ID: CL-36424714
// Cuda compilation tools, release 13.0, V13.0.88
// Based on NVVM 20.0.0
//

.version 9.0
.target sm_100
.address_size 64

	// .globl	_Z7InitialILi271EEviiPd
.extern .func  (.param .b32 func_retval0) vprintf
(
	.param .b64 vprintf_param_0,
	.param .b64 vprintf_param_1
)
;
.const .align 8 .f64 beta;
.const .align 8 .f64 beta_1;
.global .align 8 .b8 psi_old[392408];
.global .align 1 .b8 $str[17] = {73, 116, 101, 114, 97, 116, 105, 111, 110, 32, 61, 32, 37, 108, 100, 10};

.visible .entry _Z7InitialILi271EEviiPd(
	.param .u32 _Z7InitialILi271EEviiPd_param_0,
	.param .u32 _Z7InitialILi271EEviiPd_param_1,
	.param .u64 .ptr .align 1 _Z7InitialILi271EEviiPd_param_2
)
{
	.reg .pred 	%p<18>;
	.reg .b32 	%r<17>;
	.reg .b64 	%rd<14>;
	.reg .b64 	%fd<3>;

	ld.param.u32 	%r7, [_Z7InitialILi271EEviiPd_param_0];
	ld.param.u32 	%r6, [_Z7InitialILi271EEviiPd_param_1];
	ld.param.u64 	%rd4, [_Z7InitialILi271EEviiPd_param_2];
	cvta.to.global.u64 	%rd1, %rd4;
	mov.u32 	%r8, %ntid.x;
	mov.u32 	%r9, %ctaid.x;
	mov.u32 	%r10, %tid.x;
	mad.lo.s32 	%r1, %r8, %r9, %r10;
	mov.u32 	%r11, %ntid.y;
	mov.u32 	%r12, %ctaid.y;
	mov.u32 	%r13, %tid.y;
	mad.lo.s32 	%r14, %r11, %r12, %r13;
	setp.ge.s32 	%p1, %r1, %r6;
	setp.ge.s32 	%p2, %r14, %r7;
	mul.wide.u32 	%rd5, %r14, 2168;
	add.s64 	%rd2, %rd1, %rd5;
	mul.wide.s32 	%rd6, %r1, 8;
	add.s64 	%rd3, %rd2, %rd6;
	or.pred  	%p3, %p1, %p2;
	@%p3 bra 	$L__BB0_2;
	mov.b64 	%rd7, 0;
	st.global.u64 	[%rd3], %rd7;
$L__BB0_2:
	add.s32 	%r15, %r6, -1;
	cvt.rn.f64.s32 	%fd1, %r15;
	mul.f64 	%fd2, %fd1, 0d3FE0000000000000;
	cvt.rzi.s32.f64 	%r16, %fd2;
	add.s32 	%r4, %r7, -1;
	setp.ne.s32 	%p4, %r14, %r4;
	setp.ge.s32 	%p5, %r1, %r16;
	or.pred  	%p6, %p4, %p5;
	@%p6 bra 	$L__BB0_4;
	mov.b64 	%rd8, 0;
	st.global.u64 	[%rd3], %rd8;
$L__BB0_4:
	setp.ne.s32 	%p7, %r14, %r4;
	setp.ge.s32 	%p8, %r1, %r6;
	setp.lt.s32 	%p9, %r1, %r16;
	or.pred  	%p10, %p7, %p9;
	or.pred  	%p11, %p8, %p10;
	@%p11 bra 	$L__BB0_6;
	mov.b64 	%rd9, 4636737291354636288;
	st.global.u64 	[%rd3], %rd9;
$L__BB0_6:
	setp.ge.s32 	%p12, %r14, %r7;
	setp.ne.s32 	%p13, %r1, 0;
	or.pred  	%p14, %p13, %p12;
	@%p14 bra 	$L__BB0_8;
	mov.b64 	%rd10, 0;
	st.global.u64 	[%rd2], %rd10;
$L__BB0_8:
	setp.ge.s32 	%p15, %r1, %r6;
	setp.ne.s32 	%p16, %r14, 0;
	or.pred  	%p17, %p16, %p15;
	@%p17 bra 	$L__BB0_10;
	add.s64 	%rd12, %rd1, %rd6;
	mov.b64 	%rd13, 0;
	st.global.u64 	[%rd12], %rd13;
$L__BB0_10:
	ret;

}
	// .globl	_Z11Jacobi_iterILi181ELi271EEviiPd
.visible .entry _Z11Jacobi_iterILi181ELi271EEviiPd(
	.param .u32 _Z11Jacobi_iterILi181ELi271EEviiPd_param_0,
	.param .u32 _Z11Jacobi_iterILi181ELi271EEviiPd_param_1,
	.param .u64 .ptr .align 1 _Z11Jacobi_iterILi181ELi271EEviiPd_param_2
)
{
	.local .align 8 .b8 	__local_depot1[8];
	.reg .b64 	%SP;
	.reg .b64 	%SPL;
	.reg .pred 	%p<26>;
	.reg .b32 	%r<57>;
	.reg .b64 	%rd<45>;
	.reg .b64 	%fd<47>;

	mov.u64 	%SPL, __local_depot1;
	cvta.local.u64 	%SP, %SPL;
	ld.param.u32 	%r6, [_Z11Jacobi_iterILi181ELi271EEviiPd_param_0];
	ld.param.u32 	%r8, [_Z11Jacobi_iterILi181ELi271EEviiPd_param_1];
	ld.param.u64 	%rd11, [_Z11Jacobi_iterILi181ELi271EEviiPd_param_2];
	cvta.to.global.u64 	%rd12, %rd11;
	mov.u32 	%r10, %ntid.x;
	mov.u32 	%r11, %ctaid.x;
	mov.u32 	%r12, %tid.x;
	mad.lo.s32 	%r13, %r10, %r11, %r12;
	mov.u32 	%r14, %ntid.y;
	mov.u32 	%r15, %ctaid.y;
	mov.u32 	%r16, %tid.y;
	mad.lo.s32 	%r17, %r14, %r15, %r16;
	setp.lt.s32 	%p4, %r13, %r8;
	setp.lt.s32 	%p5, %r17, %r6;
	and.pred  	%p1, %p4, %p5;
	mul.wide.u32 	%rd13, %r17, 2168;
	add.s64 	%rd14, %rd12, %rd13;
	mul.wide.s32 	%rd15, %r13, 8;
	add.s64 	%rd1, %rd14, %rd15;
	mov.u64 	%rd16, psi_old;
	add.s64 	%rd17, %rd16, %rd13;
	add.s64 	%rd2, %rd17, %rd15;
	setp.lt.s32 	%p6, %r13, 1;
	add.s32 	%r18, %r8, -1;
	setp.ge.s32 	%p7, %r13, %r18;
	or.pred  	%p8, %p6, %p7;
	setp.eq.s32 	%p9, %r17, 0;
	add.s32 	%r19, %r6, -1;
	setp.ge.s32 	%p10, %r17, %r19;
	mul.wide.u32 	%rd18, %r13, 8;
	add.s64 	%rd3, %rd17, %rd18;
	add.s32 	%r20, %r13, -1;
	mul.wide.u32 	%rd19, %r20, 8;
	add.s64 	%rd4, %rd17, %rd19;
	ld.const.f64 	%fd2, [beta];
	mul.f64 	%fd1, %fd2, %fd2;
	add.s32 	%r21, %r17, -1;
	mul.wide.u32 	%rd20, %r21, 2168;
	add.s64 	%rd21, %rd16, %rd20;
	add.s64 	%rd5, %rd21, %rd18;
	add.s64 	%rd6, %rd14, %rd18;
	setp.eq.s32 	%p11, %r13, %r18;
	and.pred  	%p2, %p11, %p5;
	or.pred  	%p12, %p8, %p9;
	or.pred  	%p3, %p12, %p10;
	mov.b64 	%rd44, 0;
	mov.b32 	%r56, 4;
$L__BB1_1:
	not.pred 	%p13, %p1;
	@%p13 bra 	$L__BB1_3;
	ld.global.f64 	%fd3, [%rd1];
	st.global.f64 	[%rd2], %fd3;
$L__BB1_3:
	membar.gl;
	bar.sync 	0;
	@%p3 bra 	$L__BB1_5;
	ld.global.f64 	%fd4, [%rd3+8];
	ld.global.f64 	%fd5, [%rd4];
	add.f64 	%fd6, %fd4, %fd5;
	ld.global.f64 	%fd7, [%rd3+2168];
	ld.global.f64 	%fd8, [%rd5];
	add.f64 	%fd9, %fd7, %fd8;
	fma.rn.f64 	%fd10, %fd1, %fd9, %fd6;
	ld.const.f64 	%fd11, [beta_1];
	mul.f64 	%fd12, %fd11, %fd10;
	st.global.f64 	[%rd6], %fd12;
$L__BB1_5:
	membar.gl;
	bar.sync 	0;
	not.pred 	%p14, %p2;
	@%p14 bra 	$L__BB1_7;
	ld.global.f64 	%fd13, [%rd1+-8];
	st.global.f64 	[%rd1], %fd13;
$L__BB1_7:
	membar.gl;
	bar.sync 	0;
	cvt.u32.u64 	%r22, %rd44;
	mul.hi.u32 	%r23, %r22, 274877907;
	shr.u32 	%r24, %r23, 6;
	mul.lo.s32 	%r25, %r24, -1000;
	cvt.u64.u32 	%rd22, %r25;
	add.s64 	%rd8, %rd44, %rd22;
	cvt.u32.u64 	%r26, %rd8;
	add.s32 	%r27, %r26, 1;
	or.b32  	%r28, %r13, %r27;
	or.b32  	%r29, %r28, %r17;
	setp.ne.s32 	%p15, %r29, 0;
	@%p15 bra 	$L__BB1_9;
	add.s64 	%rd23, %rd44, 1;
	add.u64 	%rd24, %SP, 0;
	add.u64 	%rd25, %SPL, 0;
	st.local.u64 	[%rd25], %rd23;
	mov.u64 	%rd26, $str;
	cvta.global.u64 	%rd27, %rd26;
	{ // callseq 0, 0
	.param .b64 param0;
	st.param.b64 	[param0], %rd27;
	.param .b64 param1;
	st.param.b64 	[param1], %rd24;
	.param .b32 retval0;
	call.uni (retval0), 
	vprintf, 
	(
	param0, 
	param1
	);
	ld.param.b32 	%r30, [retval0];
	} // callseq 0
$L__BB1_9:
	membar.gl;
	bar.sync 	0;
	@%p13 bra 	$L__BB1_11;
	ld.global.f64 	%fd14, [%rd1];
	st.global.f64 	[%rd2], %fd14;
$L__BB1_11:
	membar.gl;
	bar.sync 	0;
	@%p3 bra 	$L__BB1_13;
	ld.global.f64 	%fd15, [%rd3+8];
	ld.global.f64 	%fd16, [%rd4];
	add.f64 	%fd17, %fd15, %fd16;
	ld.global.f64 	%fd18, [%rd3+2168];
	ld.global.f64 	%fd19, [%rd5];
	add.f64 	%fd20, %fd18, %fd19;
	fma.rn.f64 	%fd21, %fd1, %fd20, %fd17;
	ld.const.f64 	%fd22, [beta_1];
	mul.f64 	%fd23, %fd22, %fd21;
	st.global.f64 	[%rd6], %fd23;
$L__BB1_13:
	membar.gl;
	bar.sync 	0;
	@%p14 bra 	$L__BB1_15;
	ld.global.f64 	%fd24, [%rd1+-8];
	st.global.f64 	[%rd1], %fd24;
$L__BB1_15:
	membar.gl;
	bar.sync 	0;
	add.s32 	%r33, %r26, 2;
	or.b32  	%r34, %r13, %r33;
	or.b32  	%r35, %r34, %r17;
	setp.ne.s32 	%p18, %r35, 0;
	@%p18 bra 	$L__BB1_17;
	add.s64 	%rd28, %rd44, 2;
	add.u64 	%rd29, %SP, 0;
	add.u64 	%rd30, %SPL, 0;
	st.local.u64 	[%rd30], %rd28;
	mov.u64 	%rd31, $str;
	cvta.global.u64 	%rd32, %rd31;
	{ // callseq 1, 0
	.param .b64 param0;
	st.param.b64 	[param0], %rd32;
	.param .b64 param1;
	st.param.b64 	[param1], %rd29;
	.param .b32 retval0;
	call.uni (retval0), 
	vprintf, 
	(
	param0, 
	param1
	);
	ld.param.b32 	%r36, [retval0];
	} // callseq 1
$L__BB1_17:
	membar.gl;
	bar.sync 	0;
	@%p13 bra 	$L__BB1_19;
	ld.global.f64 	%fd25, [%rd1];
	st.global.f64 	[%rd2], %fd25;
$L__BB1_19:
	membar.gl;
	bar.sync 	0;
	@%p3 bra 	$L__BB1_21;
	ld.global.f64 	%fd26, [%rd3+8];
	ld.global.f64 	%fd27, [%rd4];
	add.f64 	%fd28, %fd26, %fd27;
	ld.global.f64 	%fd29, [%rd3+2168];
	ld.global.f64 	%fd30, [%rd5];
	add.f64 	%fd31, %fd29, %fd30;
	fma.rn.f64 	%fd32, %fd1, %fd31, %fd28;
	ld.const.f64 	%fd33, [beta_1];
	mul.f64 	%fd34, %fd33, %fd32;
	st.global.f64 	[%rd6], %fd34;
$L__BB1_21:
	membar.gl;
	bar.sync 	0;
	@%p14 bra 	$L__BB1_23;
	ld.global.f64 	%fd35, [%rd1+-8];
	st.global.f64 	[%rd1], %fd35;
$L__BB1_23:
	membar.gl;
	bar.sync 	0;
	add.s32 	%r39, %r26, 3;
	or.b32  	%r40, %r13, %r39;
	or.b32  	%r41, %r40, %r17;
	setp.ne.s32 	%p21, %r41, 0;
	@%p21 bra 	$L__BB1_25;
	add.s64 	%rd33, %rd44, 3;
	add.u64 	%rd34, %SP, 0;
	add.u64 	%rd35, %SPL, 0;
	st.local.u64 	[%rd35], %rd33;
	mov.u64 	%rd36, $str;
	cvta.global.u64 	%rd37, %rd36;
	{ // callseq 2, 0
	.param .b64 param0;
	st.param.b64 	[param0], %rd37;
	.param .b64 param1;
	st.param.b64 	[param1], %rd34;
	.param .b32 retval0;
	call.uni (retval0), 
	vprintf, 
	(
	param0, 
	param1
	);
	ld.param.b32 	%r42, [retval0];
	} // callseq 2
$L__BB1_25:
	membar.gl;
	bar.sync 	0;
	setp.eq.s64 	%p22, %rd44, 299996;
	@%p22 bra 	$L__BB1_35;
	@%p13 bra 	$L__BB1_28;
	ld.global.f64 	%fd36, [%rd1];
	st.global.f64 	[%rd2], %fd36;
$L__BB1_28:
	membar.gl;
	bar.sync 	0;
	@%p3 bra 	$L__BB1_30;
	ld.global.f64 	%fd37, [%rd3+8];
	ld.global.f64 	%fd38, [%rd4];
	add.f64 	%fd39, %fd37, %fd38;
	ld.global.f64 	%fd40, [%rd3+2168];
	ld.global.f64 	%fd41, [%rd5];
	add.f64 	%fd42, %fd40, %fd41;
	fma.rn.f64 	%fd43, %fd1, %fd42, %fd39;
	ld.const.f64 	%fd44, [beta_1];
	mul.f64 	%fd45, %fd44, %fd43;
	st.global.f64 	[%rd6], %fd45;
$L__BB1_30:
	membar.gl;
	bar.sync 	0;
	@%p14 bra 	$L__BB1_32;
	ld.global.f64 	%fd46, [%rd1+-8];
	st.global.f64 	[%rd1], %fd46;
$L__BB1_32:
	add.s64 	%rd44, %rd44, 4;
	membar.gl;
	bar.sync 	0;
	mul.hi.u32 	%r44, %r56, 274877907;
	shr.u32 	%r45, %r44, 6;
	mul.lo.s32 	%r46, %r45, -1000;
	cvt.u64.u32 	%rd38, %r46;
	mov.b64 	%rd39, 4;
	cvt.u32.u64 	%r47, %rd39;
	cvt.u32.u64 	%r48, %rd38;
	add.s32 	%r49, %r48, %r47;
	add.s32 	%r51, %r22, %r49;
	or.b32  	%r52, %r13, %r51;
	or.b32  	%r53, %r52, %r17;
	setp.ne.s32 	%p25, %r53, 0;
	@%p25 bra 	$L__BB1_34;
	add.u64 	%rd40, %SP, 0;
	add.u64 	%rd41, %SPL, 0;
	st.local.u64 	[%rd41], %rd44;
	mov.u64 	%rd42, $str;
	cvta.global.u64 	%rd43, %rd42;
	{ // callseq 3, 0
	.param .b64 param0;
	st.param.b64 	[param0], %rd43;
	.param .b64 param1;
	st.param.b64 	[param1], %rd40;
	.param .b32 retval0;
	call.uni (retval0), 
	vprintf, 
	(
	param0, 
	param1
	);
	ld.param.b32 	%r54, [retval0];
	} // callseq 3
$L__BB1_34:
	membar.gl;
	bar.sync 	0;
	add.s32 	%r56, %r56, 4;
	bra.uni 	$L__BB1_1;
$L__BB1_35:
	ret;

}


// ===== COMPILED SASS (sm_100) =====

	.target	sm_100

	.elftype	@"ET_EXEC"


//--------------------- .note.nv.tkinfo           --------------------------
	.section	.note.nv.tkinfo,"",@"SHT_NOTE"
	.sectionflags	@"SHF_NOTE_NV_TKINFO"
	.tkinfo
        /*0018*/ 	.word	0x00000002
        /*0030*/ 	.string	""
        /*0030*/ 	.string	"ptxas"
        /*0030*/ 	.string	"Cuda compilation tools, release 13.0, V13.0.88"
        /*0030*/ 	.string	"Build cuda_13.0.r13.0/compiler.36424714_0"
        /*0030*/ 	.string	"-arch sm_100 -m 64 "



//--------------------- .note.nv.cuinfo           --------------------------
	.section	.note.nv.cuinfo,"",@"SHT_NOTE"
	.sectionflags	@"SHF_NOTE_NV_CUINFO"
        /*0018*/ 	.short	0x0002
        /*001a*/ 	.short	0x0064
        /*001c*/ 	.short	0x0082
	.zero		2


//--------------------- .nv.info                  --------------------------
	.section	.nv.info,"",@"SHT_CUDA_INFO"
	.align	4


	//----- nvinfo : EIATTR_REGCOUNT
	.align		4
        /*0000*/ 	.byte	0x04, 0x2f
        /*0002*/ 	.short	(.L_5 - .L_4)
	.align		4
.L_4:
        /*0004*/ 	.word	index@(_Z7InitialILi271EEviiPd)
        /*0008*/ 	.word	0x0000000e


	//----- nvinfo : EIATTR_FRAME_SIZE
	.align		4
.L_5:
        /*000c*/ 	.byte	0x04, 0x11
        /*000e*/ 	.short	(.L_7 - .L_6)
	.align		4
.L_6:
        /*0010*/ 	.word	index@(_Z7InitialILi271EEviiPd)
        /*0014*/ 	.word	0x00000000


	//----- nvinfo : EIATTR_REGCOUNT
	.align		4
.L_7:
        /*0018*/ 	.byte	0x04, 0x2f
        /*001a*/ 	.short	(.L_9 - .L_8)
	.align		4
.L_8:
        /*001c*/ 	.word	index@(_Z11Jacobi_iterILi181ELi271EEviiPd)
        /*0020*/ 	.word	0x00000026


	//----- nvinfo : EIATTR_FRAME_SIZE
	.align		4
.L_9:
        /*0024*/ 	.byte	0x04, 0x11
        /*0026*/ 	.short	(.L_11 - .L_10)
	.align		4
.L_10:
        /*0028*/ 	.word	index@(_Z11Jacobi_iterILi181ELi271EEviiPd)
        /*002c*/ 	.word	0x00000008


	//----- nvinfo : EIATTR_MIN_STACK_SIZE
	.align		4
.L_11:
        /*0030*/ 	.byte	0x04, 0x12
        /*0032*/ 	.short	(.L_13 - .L_12)
	.align		4
.L_12:
        /*0034*/ 	.word	index@(_Z11Jacobi_iterILi181ELi271EEviiPd)
        /*0038*/ 	.word	0x00000008


	//----- nvinfo : EIATTR_MIN_STACK_SIZE
	.align		4
.L_13:
        /*003c*/ 	.byte	0x04, 0x12
        /*003e*/ 	.short	(.L_15 - .L_14)
	.align		4
.L_14:
        /*0040*/ 	.word	index@(_Z7InitialILi271EEviiPd)
        /*0044*/ 	.word	0x00000000
.L_15:


//--------------------- .nv.compat                --------------------------
	.section	.nv.compat,"",@"SHT_CUDA_COMPAT_INFO"
	.align	4
        /*0000*/ 	.byte	0x02, 0x09, 0x00, 0x00, 0x02, 0x02, 0x01, 0x00, 0x02, 0x05, 0x05, 0x00, 0x03, 0x07, 0x01, 0x01
        /*0010*/ 	.byte	0x02, 0x03, 0x00, 0x00, 0x02, 0x06, 0x01, 0x00, 0x04, 0x0b, 0x08, 0x00, 0x01, 0x00, 0x00, 0x00
        /*0020*/ 	.byte	0x00, 0x00, 0x00, 0x00


//--------------------- .nv.info._Z11Jacobi_iterILi181ELi271EEviiPd --------------------------
	.section	.nv.info._Z11Jacobi_iterILi181ELi271EEviiPd,"",@"SHT_CUDA_INFO"
	.sectionflags	@""
	.align	4


	//----- nvinfo : EIATTR_CUDA_API_VERSION
	.align		4
        /*0000*/ 	.byte	0x04, 0x37
        /*0002*/ 	.short	(.L_17 - .L_16)
.L_16:
        /*0004*/ 	.word	0x00000082


	//----- nvinfo : EIATTR_KPARAM_INFO
	.align		4
.L_17:
        /*0008*/ 	.byte	0x04, 0x17
        /*000a*/ 	.short	(.L_19 - .L_18)
.L_18:
        /*000c*/ 	.word	0x00000000
        /*0010*/ 	.short	0x0002
        /*0012*/ 	.short	0x0008
        /*0014*/ 	.byte	0x00, 0xf5, 0x21, 0x00


	//----- nvinfo : EIATTR_KPARAM_INFO
	.align		4
.L_19:
        /*0018*/ 	.byte	0x04, 0x17
        /*001a*/ 	.short	(.L_21 - .L_20)
.L_20:
        /*001c*/ 	.word	0x00000000
        /*0020*/ 	.short	0x0001
        /*0022*/ 	.short	0x0004
        /*0024*/ 	.byte	0x00, 0xf0, 0x11, 0x00


	//----- nvinfo : EIATTR_KPARAM_INFO
	.align		4
.L_21:
        /*0028*/ 	.byte	0x04, 0x17
        /*002a*/ 	.short	(.L_23 - .L_22)
.L_22:
        /*002c*/ 	.word	0x00000000
        /*0030*/ 	.short	0x0000
        /*0032*/ 	.short	0x0000
        /*0034*/ 	.byte	0x00, 0xf0, 0x11, 0x00


	//----- nvinfo : EIATTR_SPARSE_MMA_MASK
	.align		4
.L_23:
        /*0038*/ 	.byte	0x03, 0x50
        /*003a*/ 	.short	0x0000


	//----- nvinfo : EIATTR_MAXREG_COUNT
	.align		4
        /*003c*/ 	.byte	0x03, 0x1b
        /*003e*/ 	.short	0x00ff


	//----- nvinfo : EIATTR_NUM_BARRIERS
	.align		4
        /*0040*/ 	.byte	0x02, 0x4c
        /*0042*/ 	.byte	0x01
	.zero		1


	//----- nvinfo : EIATTR_EXTERNS
	.align		4
        /*0044*/ 	.byte	0x04, 0x0f
        /*0046*/ 	.short	(.L_25 - .L_24)


	//   ....[0]....
	.align		4
.L_24:
        /*0048*/ 	.word	index@(vprintf)


	//----- nvinfo : EIATTR_MERCURY_ISA_VERSION
	.align		4
.L_25:
        /*004c*/ 	.byte	0x03, 0x5f
        /*004e*/ 	.short	0x0101


	//----- nvinfo : EIATTR_VRC_CTA_INIT_COUNT
	.align		4
        /*0050*/ 	.byte	0x02, 0x4a
	.zero		1
	.zero		1


	//----- nvinfo : EIATTR_SYSCALL_OFFSETS
	.align		4
        /*0054*/ 	.byte	0x04, 0x46
        /*0056*/ 	.short	(.L_27 - .L_26)


	//   ....[0]....
.L_26:
        /*0058*/ 	.word	0x000007b0


	//   ....[1]....
        /*005c*/ 	.word	0x00000d00


	//   ....[2]....
        /*0060*/ 	.word	0x00001250


	//   ....[3]....
        /*0064*/ 	.word	0x00001830


	//----- nvinfo : EIATTR_EXIT_INSTR_OFFSETS
	.align		4
.L_27:
        /*0068*/ 	.byte	0x04, 0x1c
        /*006a*/ 	.short	(.L_29 - .L_28)


	//   ....[0]....
.L_28:
        /*006c*/ 	.word	0x00001350


	//----- nvinfo : EIATTR_CRS_STACK_SIZE
	.align		4
.L_29:
        /*0070*/ 	.byte	0x04, 0x1e
        /*0072*/ 	.short	(.L_31 - .L_30)
.L_30:
        /*0074*/ 	.word	0x00000000


	//----- nvinfo : EIATTR_CBANK_PARAM_SIZE
	.align		4
.L_31:
        /*0078*/ 	.byte	0x03, 0x19
        /*007a*/ 	.short	0x0010


	//----- nvinfo : EIATTR_PARAM_CBANK
	.align		4
        /*007c*/ 	.byte	0x04, 0x0a
        /*007e*/ 	.short	(.L_33 - .L_32)
	.align		4
.L_32:
        /*0080*/ 	.word	index@(.nv.constant0._Z11Jacobi_iterILi181ELi271EEviiPd)
        /*0084*/ 	.short	0x0380
        /*0086*/ 	.short	0x0010


	//----- nvinfo : EIATTR_SW_WAR
	.align		4
.L_33:
        /*0088*/ 	.byte	0x04, 0x36
        /*008a*/ 	.short	(.L_35 - .L_34)
.L_34:
        /*008c*/ 	.word	0x00000008
.L_35:


//--------------------- .nv.info._Z7InitialILi271EEviiPd --------------------------
	.section	.nv.info._Z7InitialILi271EEviiPd,"",@"SHT_CUDA_INFO"
	.sectionflags	@""
	.align	4


	//----- nvinfo : EIATTR_CUDA_API_VERSION
	.align		4
        /*0000*/ 	.byte	0x04, 0x37
        /*0002*/ 	.short	(.L_37 - .L_36)
.L_36:
        /*0004*/ 	.word	0x00000082


	//----- nvinfo : EIATTR_KPARAM_INFO
	.align		4
.L_37:
        /*0008*/ 	.byte	0x04, 0x17
        /*000a*/ 	.short	(.L_39 - .L_38)
.L_38:
        /*000c*/ 	.word	0x00000000
        /*0010*/ 	.short	0x0002
        /*0012*/ 	.short	0x0008
        /*0014*/ 	.byte	0x00, 0xf5, 0x21, 0x00


	//----- nvinfo : EIATTR_KPARAM_INFO
	.align		4
.L_39:
        /*0018*/ 	.byte	0x04, 0x17
        /*001a*/ 	.short	(.L_41 - .L_40)
.L_40:
        /*001c*/ 	.word	0x00000000
        /*0020*/ 	.short	0x0001
        /*0022*/ 	.short	0x0004
        /*0024*/ 	.byte	0x00, 0xf0, 0x11, 0x00


	//----- nvinfo : EIATTR_KPARAM_INFO
	.align		4
.L_41:
        /*0028*/ 	.byte	0x04, 0x17
        /*002a*/ 	.short	(.L_43 - .L_42)
.L_42:
        /*002c*/ 	.word	0x00000000
        /*0030*/ 	.short	0x0000
        /*0032*/ 	.short	0x0000
        /*0034*/ 	.byte	0x00, 0xf0, 0x11, 0x00


	//----- nvinfo : EIATTR_SPARSE_MMA_MASK
	.align		4
.L_43:
        /*0038*/ 	.byte	0x03, 0x50
        /*003a*/ 	.short	0x0000


	//----- nvinfo : EIATTR_MAXREG_COUNT
	.align		4
        /*003c*/ 	.byte	0x03, 0x1b
        /*003e*/ 	.short	0x00ff


	//----- nvinfo : EIATTR_MERCURY_ISA_VERSION
	.align		4
        /*0040*/ 	.byte	0x03, 0x5f
        /*0042*/ 	.short	0x0101


	//----- nvinfo : EIATTR_VRC_CTA_INIT_COUNT
	.align		4
        /*0044*/ 	.byte	0x02, 0x4a
	.zero		1
	.zero		1


	//----- nvinfo : EIATTR_EXIT_INSTR_OFFSETS
	.align		4
        /*0048*/ 	.byte	0x04, 0x1c
        /*004a*/ 	.short	(.L_45 - .L_44)


	//   ....[0]....
.L_44:
        /*004c*/ 	.word	0x00000230


	//   ....[1]....
        /*0050*/ 	.word	0x00000260


	//----- nvinfo : EIATTR_CBANK_PARAM_SIZE
	.align		4
.L_45:
        /*0054*/ 	.byte	0x03, 0x19
        /*0056*/ 	.short	0x0010


	//----- nvinfo : EIATTR_PARAM_CBANK
	.align		4
        /*0058*/ 	.byte	0x04, 0x0a
        /*005a*/ 	.short	(.L_47 - .L_46)
	.align		4
.L_46:
        /*005c*/ 	.word	index@(.nv.constant0._Z7InitialILi271EEviiPd)
        /*0060*/ 	.short	0x0380
        /*0062*/ 	.short	0x0010


	//----- nvinfo : EIATTR_SW_WAR
	.align		4
.L_47:
        /*0064*/ 	.byte	0x04, 0x36
        /*0066*/ 	.short	(.L_49 - .L_48)
.L_48:
        /*0068*/ 	.word	0x00000008
.L_49:


//--------------------- .nv.callgraph             --------------------------
	.section	.nv.callgraph,"",@"SHT_CUDA_CALLGRAPH"
	.align	4
	.sectionentsize	8
	.align		4
        /*0000*/ 	.word	0x00000000
	.align		4
        /*0004*/ 	.word	0xffffffff
	.align		4
        /*0008*/ 	.word	index@(_Z11Jacobi_iterILi181ELi271EEviiPd)
	.align		4
        /*000c*/ 	.word	index@(vprintf)
	.align		4
        /*0010*/ 	.word	0x00000000
	.align		4
        /*0014*/ 	.word	0xfffffffe
	.align		4
        /*0018*/ 	.word	0x00000000
	.align		4
        /*001c*/ 	.word	0xfffffffd
	.align		4
        /*0020*/ 	.word	0x00000000
	.align		4
        /*0024*/ 	.word	0xfffffffc


//--------------------- .nv.constant4             --------------------------
	.section	.nv.constant4,"a",@progbits
	.align	8
	.align		8
.nv.constant4:
        /*0000*/ 	.dword	vprintf
	.align		8
        /*0008*/ 	.dword	psi_old
	.align		8
        /*0010*/ 	.dword	$str


//--------------------- .nv.constant3             --------------------------
	.section	.nv.constant3,"a",@progbits
	.align	8
.nv.constant3:
	.type		beta,@object
	.size		beta,(beta_1 - beta)
beta:
	.zero		8
	.type		beta_1,@object
	.size		beta_1,(.L_1 - beta_1)
beta_1:
	.zero		8
.L_1:


//--------------------- .text._Z11Jacobi_iterILi181ELi271EEviiPd --------------------------
	.section	.text._Z11Jacobi_iterILi181ELi271EEviiPd,"ax",@progbits
	.align	128
        .global         _Z11Jacobi_iterILi181ELi271EEviiPd
        .type           _Z11Jacobi_iterILi181ELi271EEviiPd,@function
        .size           _Z11Jacobi_iterILi181ELi271EEviiPd,(.L_x_35 - _Z11Jacobi_iterILi181ELi271EEviiPd)
        .other          _Z11Jacobi_iterILi181ELi271EEviiPd,@"STO_CUDA_ENTRY STV_DEFAULT"
_Z11Jacobi_iterILi181ELi271EEviiPd:
.text._Z11Jacobi_iterILi181ELi271EEviiPd:
[----:B------:R-:W0:Y:S01]  /*0000*/  LDC R1, c[0x0][0x37c] ;  /* 0x0000df00ff017b82 */ /* 0x000e220000000800 */
[----:B------:R-:W1:Y:S01]  /*0010*/  S2R R34, SR_CTAID.X ;  /* 0x0000000000227919 */ /* 0x000e620000002500 */
[----:B------:R-:W2:Y:S06]  /*0020*/  LDCU UR43, c[0x0][0x2fc] ;  /* 0x00005f80ff2b77ac */ /* 0x000eac0008000800 */
[----:B------:R-:W3:Y:S01]  /*0030*/  LDC.64 R26, c[0x4][0x8] ;  /* 0x01000200ff1a7b82 */ /* 0x000ee20000000a00 */
[----:B0-----:R-:W-:Y:S01]  /*0040*/  VIADD R1, R1, 0xfffffff8 ;  /* 0xfffffff801017836 */ /* 0x001fe20000000000 */
[----:B------:R-:W1:Y:S01]  /*0050*/  S2R R3, SR_TID.X ;  /* 0x0000000000037919 */ /* 0x000e620000002100 */
[----:B------:R-:W0:Y:S01]  /*0060*/  LDCU.64 UR4, c[0x0][0x380] ;  /* 0x00007000ff0477ac */ /* 0x000e220008000a00 */
[----:B------:R-:W4:Y:S01]  /*0070*/  S2R R35, SR_CTAID.Y ;  /* 0x0000000000237919 */ /* 0x000f220000002600 */
[----:B------:R-:W1:Y:S03]  /*0080*/  LDCU UR8, c[0x0][0x360] ;  /* 0x00006c00ff0877ac */ /* 0x000e660008000800 */
[----:B------:R-:W5:Y:S01]  /*0090*/  LDC.64 R16, c[0x0][0x388] ;  /* 0x0000e200ff107b82 */ /* 0x000f620000000a00 */
[----:B------:R-:W4:Y:S01]  /*00a0*/  S2R R0, SR_TID.Y ;  /* 0x0000000000007919 */ /* 0x000f220000002200 */
[----:B------:R-:W4:Y:S01]  /*00b0*/  LDCU UR6, c[0x0][0x364] ;  /* 0x00006c80ff0677ac */ /* 0x000f220008000800 */
[----:B------:R-:W2:Y:S05]  /*00c0*/  LDCU UR42, c[0x0][0x2f8] ;  /* 0x00005f00ff2a77ac */ /* 0x000eaa0008000800 */
[----:B------:R-:W3:Y:S01]  /*00d0*/  LDC.64 R22, c[0x3][RZ] ;  /* 0x00c00000ff167b82 */ /* 0x000ee20000000a00 */
[----:B------:R-:W2:Y:S01]  /*00e0*/  LDCU.64 UR38, c[0x0][0x358] ;  /* 0x00006b00ff2677ac */ /* 0x000ea20008000a00 */
[----:B0-----:R-:W-:Y:S01]  /*00f0*/  UIADD3 UR7, UPT, UPT, UR5, -0x1, URZ ;  /* 0xffffffff05077890 */ /* 0x001fe2000fffe0ff */
[----:B------:R-:W-:Y:S01]  /*0100*/  UMOV UR40, URZ ;  /* 0x000000ff00287c82 */ /* 0x000fe20008000000 */
[----:B------:R-:W0:Y:S01]  /*0110*/  LDCU.64 UR36, c[0x3][0x8] ;  /* 0x00c00100ff2477ac */ /* 0x000e220008000a00 */
[----:B------:R-:W-:Y:S01]  /*0120*/  UMOV UR41, URZ ;  /* 0x000000ff00297c82 */ /* 0x000fe20008000000 */
[----:B------:R-:W-:Y:S01]  /*0130*/  UMOV UR45, 0x4 ;  /* 0x00000004002d7882 */ /* 0x000fe20000000000 */
[----:B-1----:R-:W-:-:S04]  /*0140*/  IMAD R34, R34, UR8, R3 ;  /* 0x0000000822227c24 */ /* 0x002fc8000f8e0203 */
[C---:B------:R-:W-:Y:S01]  /*0150*/  VIADD R25, R34.reuse, 0xffffffff ;  /* 0xffffffff22197836 */ /* 0x040fe20000000000 */
[C---:B------:R-:W-:Y:S01]  /*0160*/  ISETP.GE.AND P1, PT, R34.reuse, UR7, PT ;  /* 0x0000000722007c0c */ /* 0x040fe2000bf26270 */
[----:B---3--:R-:W-:Y:S01]  /*0170*/  DMUL R22, R22, R22 ;  /* 0x0000001616167228 */ /* 0x008fe20000000000 */
[----:B----4-:R-:W-:Y:S01]  /*0180*/  IMAD R35, R35, UR6, R0 ;  /* 0x0000000623237c24 */ /* 0x010fe2000f8e0200 */
[----:B------:R-:W-:Y:S02]  /*0190*/  R2UR UR6, R1 ;  /* 0x00000000010672ca */ /* 0x000fe400000e0000 */
[C---:B------:R-:W-:Y:S01]  /*01a0*/  ISETP.LT.OR P1, PT, R34.reuse, 0x1, P1 ;  /* 0x000000012200780c */ /* 0x040fe20000f21670 */
[C---:B------:R-:W-:Y:S01]  /*01b0*/  VIADD R19, R35.reuse, 0xffffffff ;  /* 0xffffffff23137836 */ /* 0x040fe20000000000 */
[C---:B------:R-:W-:Y:S01]  /*01c0*/  ISETP.GE.AND P0, PT, R35.reuse, UR4, PT ;  /* 0x0000000423007c0c */ /* 0x040fe2000bf06270 */
[----:B------:R-:W-:Y:S01]  /*01d0*/  UIADD3 UR4, UPT, UPT, UR4, -0x1, URZ ;  /* 0xffffffff04047890 */ /* 0x000fe2000fffe0ff */
[----:B------:R-:W-:Y:S01]  /*01e0*/  ISETP.EQ.OR P1, PT, R35, RZ, P1 ;  /* 0x000000ff2300720c */ /* 0x000fe20000f22670 */
[----:B------:R-:W-:Y:S01]  /*01f0*/  IMAD.WIDE.U32 R18, R19, 0x878, R26 ;  /* 0x0000087813127825 */ /* 0x000fe200078e001a */
[----:B------:R-:W-:-:S03]  /*0200*/  ISETP.LT.AND P2, PT, R34, UR5, !P0 ;  /* 0x0000000522007c0c */ /* 0x000fc6000c741270 */
[C---:B------:R-:W-:Y:S01]  /*0210*/  IMAD.WIDE.U32 R26, R35.reuse, 0x878, R26 ;  /* 0x00000878231a7825 */ /* 0x040fe200078e001a */
[----:B------:R-:W-:Y:S01]  /*0220*/  P2R R33, PR, RZ, 0x4 ;  /* 0x00000004ff217803 */ /* 0x000fe20000000000 */
[----:B--2---:R-:W-:Y:S01]  /*0230*/  UIADD3 UR42, UP0, UPT, UR6, UR42, URZ ;  /* 0x0000002a062a7290 */ /* 0x004fe2000ff1e0ff */
[----:B------:R-:W-:Y:S01]  /*0240*/  ISETP.EQ.AND P2, PT, R34, UR7, !P0 ;  /* 0x0000000722007c0c */ /* 0x000fe2000c742270 */
[C---:B-----5:R-:W-:Y:S01]  /*0250*/  IMAD.WIDE.U32 R16, R35.reuse, 0x878, R16 ;  /* 0x0000087823107825 */ /* 0x060fe200078e0010 */
[----:B------:R-:W-:Y:S01]  /*0260*/  ISETP.GE.OR P0, PT, R35, UR4, P1 ;  /* 0x0000000423007c0c */ /* 0x000fe20008f06670 */
[----:B------:R-:W-:Y:S01]  /*0270*/  UIADD3.X UR43, UPT, UPT, URZ, UR43, URZ, UP0, !UPT ;  /* 0x0000002bff2b7290 */ /* 0x000fe200087fe4ff */
[----:B------:R-:W-:Y:S01]  /*0280*/  P2R R2, PR, RZ, 0x4 ;  /* 0x00000004ff027803 */ /* 0x000fe20000000000 */
[----:B------:R-:W-:Y:S01]  /*0290*/  IMAD.WIDE.U32 R24, R25, 0x8, R26 ;  /* 0x0000000819187825 */ /* 0x000fe200078e001a */
[----:B------:R-:W-:-:S03]  /*02a0*/  P2R R32, PR, RZ, 0x1 ;  /* 0x00000001ff207803 */ /* 0x000fc60000000000 */
[----:B------:R-:W-:-:S04]  /*02b0*/  IMAD.WIDE R28, R34, 0x8, R26 ;  /* 0x00000008221c7825 */ /* 0x000fc800078e021a */
[----:B------:R-:W-:-:S04]  /*02c0*/  IMAD.WIDE R30, R34, 0x8, R16 ;  /* 0x00000008221e7825 */ /* 0x000fc800078e0210 */
[----:B------:R-:W-:-:S04]  /*02d0*/  IMAD.WIDE.U32 R26, R34, 0x8, R26 ;  /* 0x00000008221a7825 */ /* 0x000fc800078e001a */
[----:B------:R-:W-:-:S04]  /*02e0*/  IMAD.WIDE.U32 R16, R34, 0x8, R16 ;  /* 0x0000000822107825 */ /* 0x000fc800078e0010 */
[----:B0-----:R-:W-:-:S07]  /*02f0*/  IMAD.WIDE.U32 R18, R34, 0x8, R18 ;  /* 0x0000000822127825 */ /* 0x001fce00078e0012 */
.L_x_32:
[----:B------:R-:W-:Y:S01]  /*0300*/  ISETP.NE.AND P0, PT, R33, RZ, PT ;  /* 0x000000ff2100720c */ /* 0x000fe20003f05270 */
[----:B------:R-:W-:-:S12]  /*0310*/  BSSY.RECONVERGENT B0, `(.L_x_0) ;  /* 0x0000004000007945 */ /* 0x000fd80003800200 */
[----:B01234-:R-:W-:Y:S05]  /*0320*/  @!P0 BRA `(.L_x_1) ;  /* 0x0000000000088947 */ /* 0x01ffea0003800000 */
[----:B------:R-:W2:Y:S04]  /*0330*/  LDG.E.64 R4, desc[UR38][R30.64] ;  /* 0x000000261e047981 */ /* 0x000ea8000c1e1b00 */
[----:B--2---:R0:W-:Y:S02]  /*0340*/  STG.E.64 desc[UR38][R28.64], R4 ;  /* 0x000000041c007986 */ /* 0x0041e4000c101b26 */
.L_x_1:
[----:B------:R-:W-:Y:S05]  /*0350*/  BSYNC.RECONVERGENT B0 ;  /* 0x0000000000007941 */ /* 0x000fea0003800200 */
.L_x_0:
[----:B------:R-:W-:Y:S01]  /*0360*/  @!PT LDS RZ, [RZ] ;  /* 0x00000000fffff984 */ /* 0x000fe20000000800 */
[----:B------:R-:W-:Y:S01]  /*0370*/  @!PT LDS RZ, [RZ] ;  /* 0x00000000fffff984 */ /* 0x000fe20000000800 */
[----:B------:R-:W-:Y:S01]  /*0380*/  @!PT LDS RZ, [RZ] ;  /* 0x00000000fffff984 */ /* 0x000fe20000000800 */
[----:B------:R-:W-:Y:S01]  /*0390*/  @!PT LDS RZ, [RZ] ;  /* 0x00000000fffff984 */ /* 0x000fe20000000800 */
[----:B------:R-:W-:-:S00]  /*03a0*/  MEMBAR.ALL.CTA ;  /* 0x0000000000007992 */ /* 0x000fc00000008000 */
[----:B------:R-:W-:Y:S06]  /*03b0*/  MEMBAR.SC.GPU ;  /* 0x0000000000007992 */ /* 0x000fec0000002000 */
[----:B------:R-:W-:-:S00]  /*03c0*/  ERRBAR ;  /* 0x00000000000079ab */ /* 0x000fc00000000000 */
[----:B------:R-:W-:Y:S06]  /*03d0*/  CGAERRBAR ;  /* 0x00000000000075ab */ /* 0x000fec0000000000 */
[----:B------:R-:W-:Y:S02]  /*03e0*/  CCTL.IVALL ;  /* 0x00000000ff00798f */ /* 0x000fe40002000000 */
[----:B------:R-:W-:Y:S01]  /*03f0*/  BAR.SYNC.DEFER_BLOCKING 0x0 ;  /* 0x0000000000007b1d */ /* 0x000fe20000010000 */
[----:B------:R-:W-:-:S05]  /*0400*/  ISETP.NE.AND P0, PT, R32, RZ, PT ;  /* 0x000000ff2000720c */ /* 0x000fca0003f05270 */
[----:B------:R-:W-:Y:S08]  /*0410*/  BSSY.RECONVERGENT B0, `(.L_x_2) ;  /* 0x000000b000007945 */ /* 0x000ff00003800200 */
[----:B------:R-:W-:Y:S05]  /*0420*/  @P0 BRA `(.L_x_3) ;  /* 0x0000000000240947 */ /* 0x000fea0003800000 */
[----:B0-----:R-:W2:Y:S04]  /*0430*/  LDG.E.64 R4, desc[UR38][R26.64+0x8] ;  /* 0x000008261a047981 */ /* 0x001ea8000c1e1b00 */
[----:B------:R-:W2:Y:S04]  /*0440*/  LDG.E.64 R6, desc[UR38][R24.64] ;  /* 0x0000002618067981 */ /* 0x000ea8000c1e1b00 */
[----:B------:R-:W3:Y:S04]  /*0450*/  LDG.E.64 R8, desc[UR38][R26.64+0x878] ;  /* 0x000878261a087981 */ /* 0x000ee8000c1e1b00 */
[----:B------:R-:W3:Y:S01]  /*0460*/  LDG.E.64 R10, desc[UR38][R18.64] ;  /* 0x00000026120a7981 */ /* 0x000ee2000c1e1b00 */
[----:B--2---:R-:W-:-:S02]  /*0470*/  DADD R4, R4, R6 ;  /* 0x0000000004047229 */ /* 0x004fc40000000006 */
[----:B---3--:R-:W-:-:S08]  /*0480*/  DADD R8, R8, R10 ;  /* 0x0000000008087229 */ /* 0x008fd0000000000a */
[----:B------:R-:W-:-:S08]  /*0490*/  DFMA R4, R22, R8, R4 ;  /* 0x000000081604722b */ /* 0x000fd00000000004 */
[----:B------:R-:W-:-:S07]  /*04a0*/  DMUL R4, R4, UR36 ;  /* 0x0000002404047c28 */ /* 0x000fce0008000000 */
[----:B------:R1:W-:Y:S04]  /*04b0*/  STG.E.64 desc[UR38][R16.64], R4 ;  /* 0x0000000410007986 */ /* 0x0003e8000c101b26 */
.L_x_3:
[----:B------:R-:W-:Y:S05]  /*04c0*/  BSYNC.RECONVERGENT B0 ;  /* 0x0000000000007941 */ /* 0x000fea0003800200 */
.L_x_2:
        /* <DEDUP_REMOVED lines=12> */
[----:B------:R-:W-:Y:S05]  /*0590*/  @!P0 BRA `(.L_x_5) ;  /* 0x0000000000088947 */ /* 0x000fea0003800000 */
[----:B01----:R-:W2:Y:S04]  /*05a0*/  LDG.E.64 R4, desc[UR38][R30.64+-0x8] ;  /* 0xfffff8261e047981 */ /* 0x003ea8000c1e1b00 */
[----:B--2---:R2:W-:Y:S02]  /*05b0*/  STG.E.64 desc[UR38][R30.64], R4 ;  /* 0x000000041e007986 */ /* 0x0045e4000c101b26 */
.L_x_5:
[----:B------:R-:W-:Y:S05]  /*05c0*/  BSYNC.RECONVERGENT B0 ;  /* 0x0000000000007941 */ /* 0x000fea0003800200 */
.L_x_4:
        /* <DEDUP_REMOVED lines=8> */
[----:B------:R-:W-:Y:S01]  /*0650*/  CCTL.IVALL ;  /* 0x00000000ff00798f */ /* 0x000fe20002000000 */
[----:B------:R-:W-:Y:S01]  /*0660*/  UIMAD.WIDE.U32 UR4, UR40, 0x10624dd3, URZ ;  /* 0x10624dd3280478a5 */ /* 0x000fe2000f8e00ff */
[----:B------:R-:W-:Y:S03]  /*0670*/  BAR.SYNC.DEFER_BLOCKING 0x0 ;  /* 0x0000000000007b1d */ /* 0x000fe60000010000 */
[----:B------:R-:W-:-:S03]  /*0680*/  USHF.R.U32.HI UR5, URZ, 0x6, UR5 ;  /* 0x00000006ff057899 */ /* 0x000fc60008011605 */
[----:B------:R-:W-:Y:S01]  /*0690*/  BSSY.RECONVERGENT B6, `(.L_x_6) ;  /* 0x0000013000067945 */ /* 0x000fe20003800200 */
[----:B------:R-:W-:-:S04]  /*06a0*/  UIMAD UR44, UR5, -0x3e8, UR40 ;  /* 0xfffffc18052c78a4 */ /* 0x000fc8000f8e0228 */
[----:B------:R-:W-:-:S06]  /*06b0*/  UIADD3 UR4, UPT, UPT, UR44, 0x1, URZ ;  /* 0x000000012c047890 */ /* 0x000fcc000fffe0ff */
[----:B------:R-:W-:-:S13]  /*06c0*/  LOP3.LUT P0, RZ, R35, UR4, R34, 0xfe, !PT ;  /* 0x0000000423ff7c12 */ /* 0x000fda000f80fe22 */
[----:B------:R-:W-:Y:S05]  /*06d0*/  @P0 BRA `(.L_x_7) ;  /* 0x0000000000380947 */ /* 0x000fea0003800000 */
[----:B------:R-:W-:Y:S01]  /*06e0*/  UIADD3 UR4, UP0, UPT, UR40, 0x1, URZ ;  /* 0x0000000128047890 */ /* 0x000fe2000ff1e0ff */
[----:B------:R-:W-:Y:S01]  /*06f0*/  MOV R8, 0x0 ;  /* 0x0000000000087802 */ /* 0x000fe20000000f00 */
[----:B------:R-:W-:Y:S02]  /*0700*/  IMAD.U32 R6, RZ, RZ, UR42 ;  /* 0x0000002aff067e24 */ /* 0x000fe4000f8e00ff */
[----:B------:R-:W-:Y:S01]  /*0710*/  UIADD3.X UR5, UPT, UPT, URZ, UR41, URZ, UP0, !UPT ;  /* 0x00000029ff057290 */ /* 0x000fe200087fe4ff */
[----:B------:R-:W-:Y:S02]  /*0720*/  IMAD.U32 R7, RZ, RZ, UR43 ;  /* 0x0000002bff077e24 */ /* 0x000fe4000f8e00ff */
[----:B------:R-:W-:Y:S01]  /*0730*/  IMAD.U32 R10, RZ, RZ, UR4 ;  /* 0x00000004ff0a7e24 */ /* 0x000fe2000f8e00ff */
[----:B------:R-:W3:Y:S02]  /*0740*/  LDC.64 R8, c[0x4][R8] ;  /* 0x0100000008087b82 */ /* 0x000ee40000000a00 */
[----:B------:R-:W-:-:S05]  /*0750*/  IMAD.U32 R11, RZ, RZ, UR5 ;  /* 0x00000005ff0b7e24 */ /* 0x000fca000f8e00ff */
[----:B------:R4:W-:Y:S01]  /*0760*/  STL.64 [R1], R10 ;  /* 0x0000000a01007387 */ /* 0x0009e20000100a00 */
[----:B------:R-:W0:Y:S02]  /*0770*/  LDCU.64 UR4, c[0x4][0x10] ;  /* 0x01000200ff0477ac */ /* 0x000e240008000a00 */
[----:B012---:R-:W-:Y:S02]  /*0780*/  IMAD.U32 R4, RZ, RZ, UR4 ;  /* 0x00000004ff047e24 */ /* 0x007fe4000f8e00ff */
[----:B----4-:R-:W-:-:S07]  /*0790*/  IMAD.U32 R5, RZ, RZ, UR5 ;  /* 0x00000005ff057e24 */ /* 0x010fce000f8e00ff */
[----:B------:R-:W-:-:S07]  /*07a0*/  LEPC R20, `(.L_x_7) ;  /* 0x000000001014794e */ /* 0x000fce0000000000 */
[----:B---3--:R-:W-:Y:S05]  /*07b0*/  CALL.ABS.NOINC R8 ;  /* 0x0000000008007343 */ /* 0x008fea0003c00000 */
.L_x_7:
[----:B------:R-:W-:Y:S05]  /*07c0*/  BSYNC.RECONVERGENT B6 ;  /* 0x0000000000067941 */ /* 0x000fea0003800200 */
.L_x_6:
        /* <DEDUP_REMOVED lines=9> */
[----:B------:R-:W-:Y:S01]  /*0860*/  ISETP.NE.AND P6, PT, R33, RZ, PT ;  /* 0x000000ff2100720c */ /* 0x000fe20003fc5270 */
[----:B------:R-:W-:Y:S05]  /*0870*/  WARPSYNC.ALL ;  /* 0x0000000000007948 */ /* 0x000fea0003800000 */
[----:B------:R-:W-:Y:S06]  /*0880*/  BAR.SYNC.DEFER_BLOCKING 0x0 ;  /* 0x0000000000007b1d */ /* 0x000fec0000010000 */
[----:B------:R-:W-:Y:S04]  /*0890*/  BSSY.RECONVERGENT B0, `(.L_x_8) ;  /* 0x0000004000007945 */ /* 0x000fe80003800200 */
[----:B------:R-:W-:Y:S05]  /*08a0*/  @!P6 BRA `(.L_x_9) ;  /* 0x000000000008e947 */ /* 0x000fea0003800000 */
[----:B012---:R-:W2:Y:S04]  /*08b0*/  LDG.E.64 R4, desc[UR38][R30.64] ;  /* 0x000000261e047981 */ /* 0x007ea8000c1e1b00 */
[----:B--2---:R3:W-:Y:S02]  /*08c0*/  STG.E.64 desc[UR38][R28.64], R4 ;  /* 0x000000041c007986 */ /* 0x0047e4000c101b26 */
.L_x_9:
[----:B------:R-:W-:Y:S05]  /*08d0*/  BSYNC.RECONVERGENT B0 ;  /* 0x0000000000007941 */ /* 0x000fea0003800200 */
.L_x_8:
        /* <DEDUP_REMOVED lines=13> */
[----:B0123--:R-:W2:Y:S04]  /*09b0*/  LDG.E.64 R4, desc[UR38][R26.64+0x8] ;  /* 0x000008261a047981 */ /* 0x00fea8000c1e1b00 */
        /* <DEDUP_REMOVED lines=8> */
.L_x_11:
[----:B------:R-:W-:Y:S05]  /*0a40*/  BSYNC.RECONVERGENT B0 ;  /* 0x0000000000007941 */ /* 0x000fea0003800200 */
.L_x_10:
        /* <DEDUP_REMOVED lines=13> */
[----:B01234-:R-:W2:Y:S04]  /*0b20*/  LDG.E.64 R4, desc[UR38][R30.64+-0x8] ;  /* 0xfffff8261e047981 */ /* 0x01fea8000c1e1b00 */
[----:B--2---:R0:W-:Y:S02]  /*0b30*/  STG.E.64 desc[UR38][R30.64], R4 ;  /* 0x000000041e007986 */ /* 0x0041e4000c101b26 */
.L_x_13:
[----:B------:R-:W-:Y:S05]  /*0b40*/  BSYNC.RECONVERGENT B0 ;  /* 0x0000000000007941 */ /* 0x000fea0003800200 */
.L_x_12:
        /* <DEDUP_REMOVED lines=9> */
[----:B------:R-:W-:Y:S01]  /*0be0*/  UIADD3 UR4, UPT, UPT, UR44, 0x2, URZ ;  /* 0x000000022c047890 */ /* 0x000fe2000fffe0ff */
[----:B------:R-:W-:Y:S05]  /*0bf0*/  BAR.SYNC.DEFER_BLOCKING 0x0 ;  /* 0x0000000000007b1d */ /* 0x000fea0000010000 */
[----:B------:R-:W-:Y:S01]  /*0c00*/  LOP3.LUT P0, RZ, R35, UR4, R34, 0xfe, !PT ;  /* 0x0000000423ff7c12 */ /* 0x000fe2000f80fe22 */
[----:B------:R-:W-:-:S12]  /*0c10*/  BSSY.RECONVERGENT B6, `(.L_x_14) ;  /* 0x0000010000067945 */ /* 0x000fd80003800200 */
[----:B------:R-:W-:Y:S05]  /*0c20*/  @P0 BRA `(.L_x_15) ;  /* 0x0000000000380947 */ /* 0x000fea0003800000 */
[----:B------:R-:W-:Y:S01]  /*0c30*/  UIADD3 UR4, UP0, UPT, UR40, 0x2, URZ ;  /* 0x0000000228047890 */ /* 0x000fe2000ff1e0ff */
[----:B------:R-:W-:Y:S01]  /*0c40*/  MOV R8, 0x0 ;  /* 0x0000000000087802 */ /* 0x000fe20000000f00 */
[----:B------:R-:W-:Y:S01]  /*0c50*/  IMAD.U32 R7, RZ, RZ, UR43 ;  /* 0x0000002bff077e24 */ /* 0x000fe2000f8e00ff */
[----:B------:R-:W-:Y:S01]  /*0c60*/  MOV R6, UR42 ;  /* 0x0000002a00067c02 */ /* 0x000fe20008000f00 */
[----:B------:R-:W-:Y:S02]  /*0c70*/  UIADD3.X UR5, UPT, UPT, URZ, UR41, URZ, UP0, !UPT ;  /* 0x00000029ff057290 */ /* 0x000fe400087fe4ff */
[----:B------:R-:W-:Y:S01]  /*0c80*/  IMAD.U32 R10, RZ, RZ, UR4 ;  /* 0x00000004ff0a7e24 */ /* 0x000fe2000f8e00ff */
[----:B------:R-:W0:Y:S03]  /*0c90*/  LDC.64 R8, c[0x4][R8] ;  /* 0x0100000008087b82 */ /* 0x000e260000000a00 */
[----:B------:R-:W-:-:S05]  /*0ca0*/  IMAD.U32 R11, RZ, RZ, UR5 ;  /* 0x00000005ff0b7e24 */ /* 0x000fca000f8e00ff */
[----:B------:R0:W-:Y:S01]  /*0cb0*/  STL.64 [R1], R10 ;  /* 0x0000000a01007387 */ /* 0x0001e20000100a00 */
[----:B------:R-:W0:Y:S02]  /*0cc0*/  LDCU.64 UR4, c[0x4][0x10] ;  /* 0x01000200ff0477ac */ /* 0x000e240008000a00 */
[----:B01234-:R-:W-:Y:S02]  /*0cd0*/  IMAD.U32 R4, RZ, RZ, UR4 ;  /* 0x00000004ff047e24 */ /* 0x01ffe4000f8e00ff */
[----:B------:R-:W-:-:S07]  /*0ce0*/  IMAD.U32 R5, RZ, RZ, UR5 ;  /* 0x00000005ff057e24 */ /* 0x000fce000f8e00ff */
[----:B------:R-:W-:-:S07]  /*0cf0*/  LEPC R20, `(.L_x_15) ;  /* 0x000000001014794e */ /* 0x000fce0000000000 */
[----:B------:R-:W-:Y:S05]  /*0d00*/  CALL.ABS.NOINC R8 ;  /* 0x0000000008007343 */ /* 0x000fea0003c00000 */
.L_x_15:
[----:B------:R-:W-:Y:S05]  /*0d10*/  BSYNC.RECONVERGENT B6 ;  /* 0x0000000000067941 */ /* 0x000fea0003800200 */
.L_x_14:
        /* <DEDUP_REMOVED lines=14> */
[----:B01234-:R-:W2:Y:S04]  /*0e00*/  LDG.E.64 R4, desc[UR38][R30.64] ;  /* 0x000000261e047981 */ /* 0x01fea8000c1e1b00 */
[----:B--2---:R0:W-:Y:S02]  /*0e10*/  STG.E.64 desc[UR38][R28.64], R4 ;  /* 0x000000041c007986 */ /* 0x0041e4000c101b26 */
.L_x_17:
[----:B------:R-:W-:Y:S05]  /*0e20*/  BSYNC.RECONVERGENT B0 ;  /* 0x0000000000007941 */ /* 0x000fea0003800200 */
.L_x_16:
        /* <DEDUP_REMOVED lines=13> */
[----:B01234-:R-:W2:Y:S04]  /*0f00*/  LDG.E.64 R4, desc[UR38][R26.64+0x8] ;  /* 0x000008261a047981 */ /* 0x01fea8000c1e1b00 */
        /* <DEDUP_REMOVED lines=8> */
.L_x_19:
[----:B------:R-:W-:Y:S05]  /*0f90*/  BSYNC.RECONVERGENT B0 ;  /* 0x0000000000007941 */ /* 0x000fea0003800200 */
.L_x_18:
        /* <DEDUP_REMOVED lines=15> */
.L_x_21:
[----:B------:R-:W-:Y:S05]  /*1090*/  BSYNC.RECONVERGENT B0 ;  /* 0x0000000000007941 */ /* 0x000fea0003800200 */
.L_x_20:
        /* <DEDUP_REMOVED lines=16> */
[----:B------:R-:W-:Y:S02]  /*11a0*/  IMAD.U32 R6, RZ, RZ, UR42 ;  /* 0x0000002aff067e24 */ /* 0x000fe4000f8e00ff */
[----:B------:R-:W-:Y:S01]  /*11b0*/  UIADD3.X UR5, UPT, UPT, URZ, UR41, URZ, UP0, !UPT ;  /* 0x00000029ff057290 */ /* 0x000fe200087fe4ff */
[----:B------:R-:W-:Y:S02]  /*11c0*/  IMAD.U32 R7, RZ, RZ, UR43 ;  /* 0x0000002bff077e24 */ /* 0x000fe4000f8e00ff */
[----:B------:R-:W-:Y:S01]  /*11d0*/  IMAD.U32 R10, RZ, RZ, UR4 ;  /* 0x00000004ff0a7e24 */ /* 0x000fe2000f8e00ff */
[----:B------:R-:W0:Y:S02]  /*11e0*/  LDC.64 R8, c[0x4][R8] ;  /* 0x0100000008087b82 */ /* 0x000e240000000a00 */
[----:B------:R-:W-:-:S05]  /*11f0*/  IMAD.U32 R11, RZ, RZ, UR5 ;  /* 0x00000005ff0b7e24 */ /* 0x000fca000f8e00ff */
[----:B------:R0:W-:Y:S01]  /*1200*/  STL.64 [R1], R10 ;  /* 0x0000000a01007387 */ /* 0x0001e20000100a00 */
[----:B------:R-:W0:Y:S02]  /*1210*/  LDCU.64 UR4, c[0x4][0x10] ;  /* 0x01000200ff0477ac */ /* 0x000e240008000a00 */
[----:B01234-:R-:W-:Y:S02]  /*1220*/  IMAD.U32 R4, RZ, RZ, UR4 ;  /* 0x00000004ff047e24 */ /* 0x01ffe4000f8e00ff */
[----:B------:R-:W-:-:S07]  /*1230*/  IMAD.U32 R5, RZ, RZ, UR5 ;  /* 0x00000005ff057e24 */ /* 0x000fce000f8e00ff */
[----:B------:R-:W-:-:S07]  /*1240*/  LEPC R20, `(.L_x_23) ;  /* 0x000000001014794e */ /* 0x000fce0000000000 */
[----:B------:R-:W-:Y:S05]  /*1250*/  CALL.ABS.NOINC R8 ;  /* 0x0000000008007343 */ /* 0x000fea0003c00000 */
.L_x_23:
[----:B------:R-:W-:Y:S05]  /*1260*/  BSYNC.RECONVERGENT B6 ;  /* 0x0000000000067941 */ /* 0x000fea0003800200 */
.L_x_22:
        /* <DEDUP_REMOVED lines=9> */
[----:B------:R-:W-:Y:S05]  /*1300*/  WARPSYNC.ALL ;  /* 0x0000000000007948 */ /* 0x000fea0003800000 */
[----:B------:R-:W-:Y:S01]  /*1310*/  BAR.SYNC.DEFER_BLOCKING 0x0 ;  /* 0x0000000000007b1d */ /* 0x000fe20000010000 */
[----:B------:R-:W-:-:S04]  /*1320*/  UISETP.NE.U32.AND UP0, UPT, UR40, 0x493dc, UPT ;  /* 0x000493dc2800788c */ /* 0x000fc8000bf05070 */
[----:B------:R-:W-:-:S06]  /*1330*/  UISETP.NE.AND.EX UP0, UPT, UR41, URZ, UPT, UP0 ;  /* 0x000000ff2900728c */ /* 0x000fcc000bf05300 */
[----:B------:R-:W-:-:S13]  /*1340*/  PLOP3.LUT P0, PT, PT, PT, UP0, 0x80, 0x8 ;  /* 0x000000000008781c */ /* 0x000fda0003f0f008 */
[----:B------:R-:W-:Y:S05]  /*1350*/  @!P0 EXIT ;  /* 0x000000000000894d */ /* 0x000fea0003800000 */
[----:B------:R-:W-:Y:S01]  /*1360*/  ISETP.NE.AND P6, PT, R33, RZ, PT ;  /* 0x000000ff2100720c */ /* 0x000fe20003fc5270 */
[----:B------:R-:W-:-:S12]  /*1370*/  BSSY.RECONVERGENT B0, `(.L_x_24) ;  /* 0x0000004000007945 */ /* 0x000fd80003800200 */
[----:B------:R-:W-:Y:S05]  /*1380*/  @!P6 BRA `(.L_x_25) ;  /* 0x000000000008e947 */ /* 0x000fea0003800000 */
[----:B01234-:R-:W2:Y:S04]  /*1390*/  LDG.E.64 R4, desc[UR38][R30.64] ;  /* 0x000000261e047981 */ /* 0x01fea8000c1e1b00 */
[----:B--2---:R0:W-:Y:S02]  /*13a0*/  STG.E.64 desc[UR38][R28.64], R4 ;  /* 0x000000041c007986 */ /* 0x0041e4000c101b26 */
.L_x_25:
[----:B------:R-:W-:Y:S05]  /*13b0*/  BSYNC.RECONVERGENT B0 ;  /* 0x0000000000007941 */ /* 0x000fea0003800200 */
.L_x_24:
        /* <DEDUP_REMOVED lines=22> */
.L_x_27:
[----:B------:R-:W-:Y:S05]  /*1520*/  BSYNC.RECONVERGENT B0 ;  /* 0x0000000000007941 */ /* 0x000fea0003800200 */
.L_x_26:
        /* <DEDUP_REMOVED lines=15> */
.L_x_29:
[----:B------:R-:W-:Y:S05]  /*1620*/  BSYNC.RECONVERGENT B0 ;  /* 0x0000000000007941 */ /* 0x000fea0003800200 */
.L_x_28:
[----:B------:R-:W-:-:S04]  /*1630*/  UIADD3 UR6, UP0, UPT, UR40, 0x4, URZ ;  /* 0x0000000428067890 */ /* 0x000fc8000ff1e0ff */
[----:B------:R-:W-:Y:S01]  /*1640*/  UIADD3.X UR7, UPT, UPT, URZ, UR41, URZ, UP0, !UPT ;  /* 0x00000029ff077290 */ /* 0x000fe200087fe4ff */
        /* <DEDUP_REMOVED lines=12> */
[----:B------:R-:W-:Y:S01]  /*1710*/  UMOV UR41, UR7 ;  /* 0x0000000700297c82 */ /* 0x000fe20008000000 */
[----:B------:R-:W-:Y:S01]  /*1720*/  UIMAD UR5, UR5, -0x3e8, URZ ;  /* 0xfffffc18050578a4 */ /* 0x000fe2000f8e02ff */
[----:B------:R-:W-:Y:S03]  /*1730*/  BSSY.RECONVERGENT B6, `(.L_x_30) ;  /* 0x0000011000067945 */ /* 0x000fe60003800200 */
[----:B------:R-:W-:-:S03]  /*1740*/  UIADD3 UR5, UPT, UPT, UR40, 0x4, UR5 ;  /* 0x0000000428057890 */ /* 0x000fc6000fffe005 */
[----:B------:R-:W-:-:S03]  /*1750*/  UMOV UR40, UR6 ;  /* 0x0000000600287c82 */ /* 0x000fc60008000000 */
[----:B------:R-:W-:-:S13]  /*1760*/  LOP3.LUT P0, RZ, R35, UR5, R34, 0xfe, !PT ;  /* 0x0000000523ff7c12 */ /* 0x000fda000f80fe22 */
[----:B------:R-:W-:Y:S05]  /*1770*/  @P0 BRA `(.L_x_31) ;  /* 0x0000000000300947 */ /* 0x000fea0003800000 */
[----:B------:R-:W-:Y:S01]  /*1780*/  MOV R8, 0x0 ;  /* 0x0000000000087802 */ /* 0x000fe20000000f00 */
[----:B------:R-:W-:Y:S01]  /*1790*/  IMAD.U32 R11, RZ, RZ, UR41 ;  /* 0x00000029ff0b7e24 */ /* 0x000fe2000f8e00ff */
[----:B------:R-:W-:Y:S01]  /*17a0*/  MOV R10, UR40 ;  /* 0x00000028000a7c02 */ /* 0x000fe20008000f00 */
[----:B------:R-:W0:Y:S01]  /*17b0*/  LDCU.64 UR4, c[0x4][0x10] ;  /* 0x01000200ff0477ac */ /* 0x000e220008000a00 */
[----:B------:R-:W-:Y:S02]  /*17c0*/  IMAD.U32 R6, RZ, RZ, UR42 ;  /* 0x0000002aff067e24 */ /* 0x000fe4000f8e00ff */
[----:B------:R-:W0:Y:S01]  /*17d0*/  LDC.64 R8, c[0x4][R8] ;  /* 0x0100000008087b82 */ /* 0x000e220000000a00 */
[----:B------:R0:W-:Y:S01]  /*17e0*/  STL.64 [R1], R10 ;  /* 0x0000000a01007387 */ /* 0x0001e20000100a00 */
[----:B------:R-:W-:Y:S02]  /*17f0*/  IMAD.U32 R7, RZ, RZ, UR43 ;  /* 0x0000002bff077e24 */ /* 0x000fe4000f8e00ff */
[----:B01234-:R-:W-:-:S02]  /*1800*/  IMAD.U32 R4, RZ, RZ, UR4 ;  /* 0x00000004ff047e24 */ /* 0x01ffc4000f8e00ff */
[----:B------:R-:W-:-:S07]  /*1810*/  IMAD.U32 R5, RZ, RZ, UR5 ;  /* 0x00000005ff057e24 */ /* 0x000fce000f8e00ff */
[----:B------:R-:W-:-:S07]  /*1820*/  LEPC R20, `(.L_x_31) ;  /* 0x000000001014794e */ /* 0x000fce0000000000 */
[----:B------:R-:W-:Y:S05]  /*1830*/  CALL.ABS.NOINC R8 ;  /* 0x0000000008007343 */ /* 0x000fea0003c00000 */
.L_x_31:
[----:B------:R-:W-:Y:S05]  /*1840*/  BSYNC.RECONVERGENT B6 ;  /* 0x0000000000067941 */ /* 0x000fea0003800200 */
.L_x_30:
        /* <DEDUP_REMOVED lines=11> */
[----:B------:R-:W-:-:S05]  /*1900*/  UIADD3 UR45, UPT, UPT, UR45, 0x4, URZ ;  /* 0x000000042d2d7890 */ /* 0x000fca000fffe0ff */
[----:B------:R-:W-:Y:S07]  /*1910*/  BRA `(.L_x_32) ;  /* 0xffffffe800787947 */ /* 0x000fee000383ffff */
.L_x_33:
[----:B------:R-:W-:-:S00]  /*1920*/  BRA `(.L_x_33) ;  /* 0xfffffffc00fc7947 */ /* 0x000fc0000383ffff */
[----:B------:R-:W-:-:S00]  /*1930*/  NOP ;  /* 0x0000000000007918 */ /* 0x000fc00000000000 */
        /* <DEDUP_REMOVED lines=12> */
.L_x_35:


//--------------------- .text._Z7InitialILi271EEviiPd --------------------------
	.section	.text._Z7InitialILi271EEviiPd,"ax",@progbits
	.align	128
        .global         _Z7InitialILi271EEviiPd
        .type           _Z7InitialILi271EEviiPd,@function
        .size           _Z7InitialILi271EEviiPd,(.L_x_36 - _Z7InitialILi271EEviiPd)
        .other          _Z7InitialILi271EEviiPd,@"STO_CUDA_ENTRY STV_DEFAULT"
_Z7InitialILi271EEviiPd:
.text._Z7InitialILi271EEviiPd:
[----:B------:R-:W-:Y:S01]  /*0000*/  LDC R1, c[0x0][0x37c] ;  /* 0x0000df00ff017b82 */ /* 0x000fe20000000800 */
[----:B------:R-:W0:Y:S01]  /*0010*/  LDCU.64 UR8, c[0x0][0x380] ;  /* 0x00007000ff0877ac */ /* 0x000e220008000a00 */
[----:B------:R-:W1:Y:S06]  /*0020*/  S2R R11, SR_CTAID.X ;  /* 0x00000000000b7919 */ /* 0x000e6c0000002500 */
[----:B------:R-:W2:Y:S01]  /*0030*/  LDC.64 R6, c[0x0][0x388] ;  /* 0x0000e200ff067b82 */ /* 0x000ea20000000a00 */
[----:B------:R-:W3:Y:S01]  /*0040*/  LDCU.64 UR6, c[0x0][0x358] ;  /* 0x00006b00ff0677ac */ /* 0x000ee20008000a00 */
[----:B------:R-:W1:Y:S01]  /*0050*/  S2R R0, SR_TID.X ;  /* 0x0000000000007919 */ /* 0x000e620000002100 */
[----:B------:R-:W4:Y:S01]  /*0060*/  S2R R5, SR_CTAID.Y ;  /* 0x0000000000057919 */ /* 0x000f220000002600 */
[----:B------:R-:W4:Y:S01]  /*0070*/  S2R R4, SR_TID.Y ;  /* 0x0000000000047919 */ /* 0x000f220000002200 */
[----:B0-----:R-:W-:-:S09]  /*0080*/  UIADD3 UR4, UPT, UPT, UR9, -0x1, URZ ;  /* 0xffffffff09047890 */ /* 0x001fd2000fffe0ff */
[----:B------:R-:W0:Y:S02]  /*0090*/  I2F.F64 R2, UR4 ;  /* 0x0000000400027d12 */ /* 0x000e240008201c00 */
[----:B------:R-:W1:Y:S01]  /*00a0*/  LDCU UR4, c[0x0][0x360] ;  /* 0x00006c00ff0477ac */ /* 0x000e620008000800 */
[----:B------:R-:W4:Y:S01]  /*00b0*/  LDCU UR5, c[0x0][0x364] ;  /* 0x00006c80ff0577ac */ /* 0x000f220008000800 */
[----:B0-----:R-:W-:Y:S01]  /*00c0*/  DMUL R2, R2, 0.5 ;  /* 0x3fe0000002027828 */ /* 0x001fe20000000000 */
[----:B-1----:R-:W-:Y:S01]  /*00d0*/  IMAD R11, R11, UR4, R0 ;  /* 0x000000040b0b7c24 */ /* 0x002fe2000f8e0200 */
[----:B------:R-:W-:Y:S01]  /*00e0*/  UIADD3 UR4, UPT, UPT, UR8, -0x1, URZ ;  /* 0xffffffff08047890 */ /* 0x000fe2000fffe0ff */
[----:B----4-:R-:W-:-:S07]  /*00f0*/  IMAD R5, R5, UR5, R4 ;  /* 0x0000000505057c24 */ /* 0x010fce000f8e0204 */
[----:B------:R-:W0:Y:S01]  /*0100*/  F2I.F64.TRUNC R2, R2 ;  /* 0x0000000200027311 */ /* 0x000e22000030d100 */
[----:B------:R-:W-:Y:S02]  /*0110*/  ISETP.GE.AND P2, PT, R11, UR9, PT ;  /* 0x000000090b007c0c */ /* 0x000fe4000bf46270 */
[C---:B------:R-:W-:Y:S02]  /*0120*/  ISETP.GE.AND P0, PT, R5.reuse, UR8, PT ;  /* 0x0000000805007c0c */ /* 0x040fe4000bf06270 */
[----:B------:R-:W-:Y:S02]  /*0130*/  ISETP.NE.OR P2, PT, R5, RZ, P2 ;  /* 0x000000ff0500720c */ /* 0x000fe40001745670 */
[C---:B------:R-:W-:Y:S02]  /*0140*/  ISETP.GE.OR P4, PT, R11.reuse, UR9, P0 ;  /* 0x000000090b007c0c */ /* 0x040fe40008786670 */
[C---:B------:R-:W-:Y:S02]  /*0150*/  ISETP.NE.OR P0, PT, R11.reuse, RZ, P0 ;  /* 0x000000ff0b00720c */ /* 0x040fe40000705670 */
[----:B0-----:R-:W-:-:S02]  /*0160*/  ISETP.GE.AND P1, PT, R11, R2, PT ;  /* 0x000000020b00720c */ /* 0x001fc40003f26270 */
[----:B------:R-:W-:Y:S01]  /*0170*/  ISETP.GE.AND P3, PT, R11, R2, PT ;  /* 0x000000020b00720c */ /* 0x000fe20003f66270 */
[C---:B--2---:R-:W-:Y:S01]  /*0180*/  IMAD.WIDE.U32 R2, R5.reuse, 0x878, R6 ;  /* 0x0000087805027825 */ /* 0x044fe200078e0006 */
[C---:B------:R-:W-:Y:S02]  /*0190*/  ISETP.NE.OR P1, PT, R5.reuse, UR4, !P1 ;  /* 0x0000000405007c0c */ /* 0x040fe4000cf25670 */
[----:B------:R-:W-:Y:S02]  /*01a0*/  ISETP.NE.OR P3, PT, R5, UR4, P3 ;  /* 0x0000000405007c0c */ /* 0x000fe40009f65670 */
[C---:B------:R-:W-:Y:S01]  /*01b0*/  ISETP.GE.OR P1, PT, R11.reuse, UR9, P1 ;  /* 0x000000090b007c0c */ /* 0x040fe20008f26670 */
[----:B------:R-:W-:-:S05]  /*01c0*/  IMAD.WIDE R4, R11, 0x8, R2 ;  /* 0x000000080b047825 */ /* 0x000fca00078e0202 */
[----:B---3--:R0:W-:Y:S05]  /*01d0*/  @!P4 STG.E.64 desc[UR6][R4.64], RZ ;  /* 0x000000ff0400c986 */ /* 0x0081ea000c101b06 */
[----:B------:R0:W-:Y:S02]  /*01e0*/  @!P3 STG.E.64 desc[UR6][R4.64], RZ ;  /* 0x000000ff0400b986 */ /* 0x0001e4000c101b06 */
[----:B------:R-:W-:Y:S02]  /*01f0*/  @!P1 IMAD.MOV.U32 R8, RZ, RZ, 0x0 ;  /* 0x00000000ff089424 */ /* 0x000fe400078e00ff */
[----:B------:R-:W-:-:S05]  /*0200*/  @!P1 IMAD.MOV.U32 R9, RZ, RZ, 0x40590000 ;  /* 0x40590000ff099424 */ /* 0x000fca00078e00ff */
[----:B------:R0:W-:Y:S04]  /*0210*/  @!P1 STG.E.64 desc[UR6][R4.64], R8 ;  /* 0x0000000804009986 */ /* 0x0001e8000c101b06 */
[----:B------:R0:W-:Y:S01]  /*0220*/  @!P0 STG.E.64 desc[UR6][R2.64], RZ ;  /* 0x000000ff02008986 */ /* 0x0001e2000c101b06 */
[----:B------:R-:W-:Y:S05]  /*0230*/  @P2 EXIT ;  /* 0x000000000000294d */ /* 0x000fea0003800000 */
[----:B0-----:R-:W-:-:S05]  /*0240*/  IMAD.WIDE R2, R11, 0x8, R6 ;  /* 0x000000080b027825 */ /* 0x001fca00078e0206 */
[----:B------:R-:W-:Y:S01]  /*0250*/  STG.E.64 desc[UR6][R2.64], RZ ;  /* 0x000000ff02007986 */ /* 0x000fe2000c101b06 */
[----:B------:R-:W-:Y:S05]  /*0260*/  EXIT ;  /* 0x000000000000794d */ /* 0x000fea0003800000 */
.L_x_34:
        /* <DEDUP_REMOVED lines=9> */
.L_x_36:


//--------------------- .nv.global.init           --------------------------
	.section	.nv.global.init,"aw",@progbits
.nv.global.init:
	.type		$str,@object
	.size		$str,(.L_3 - $str)
$str:
        /*0000*/ 	.byte	0x49, 0x74, 0x65, 0x72, 0x61, 0x74, 0x69, 0x6f, 0x6e, 0x20, 0x3d, 0x20, 0x25, 0x6c, 0x64, 0x0a
        /*0010*/ 	.byte	0x00
.L_3:


//--------------------- .nv.shared.reserved.0     --------------------------
	.section	.nv.shared.reserved.0,"aw",@nobits
	.weak		__nv_reservedSMEM_offset_0_alias
	.size		__nv_reservedSMEM_offset_0_alias, 0, 64
	.other		__nv_reservedSMEM_offset_0_alias,@"STO_CUDA_RESERVED_SHARED STV_DEFAULT"
__nv_reservedSMEM_offset_0_alias:
	.zero		0
	.zero		64


//--------------------- .nv.global                --------------------------
	.section	.nv.global,"aw",@nobits
	.align	8
.nv.global:
	.type		psi_old,@object
	.size		psi_old,(.L_2 - psi_old)
psi_old:
	.zero		392408
.L_2:


//--------------------- .nv.constant0._Z11Jacobi_iterILi181ELi271EEviiPd --------------------------
	.section	.nv.constant0._Z11Jacobi_iterILi181ELi271EEviiPd,"a",@progbits
	.sectionflags	@""
	.align	4
.nv.constant0._Z11Jacobi_iterILi181ELi271EEviiPd:
	.zero		912


//--------------------- .nv.constant0._Z7InitialILi271EEviiPd --------------------------
	.section	.nv.constant0._Z7InitialILi271EEviiPd,"a",@progbits
	.sectionflags	@""
	.align	4
.nv.constant0._Z7InitialILi271EEviiPd:
	.zero		912


//--------------------- SYMBOLS --------------------------

	.type		.nv.reservedSmem.offset0,@object
	.size		.nv.reservedSmem.offset0,0x4
	.type		vprintf,@function
